//
// Generated by NVIDIA NVVM Compiler
//
// Compiler Build ID: CL-36424714
// Cuda compilation tools, release 13.0, V13.0.88
// Based on NVVM 20.0.0
//

.version 9.0
.target sm_100
.address_size 64

	// .globl	_Z12HelloFromGPUv
.extern .func  (.param .b32 func_retval0) vprintf
(
	.param .b64 vprintf_param_0,
	.param .b64 vprintf_param_1
)
;
.global .align 1 .b8 $str[23] = {72, 101, 108, 108, 111, 32, 119, 111, 114, 108, 100, 32, 102, 114, 111, 109, 32, 71, 80, 85, 33, 10};

.visible .entry _Z12HelloFromGPUv()
{
	.reg .b32 	%r<3>;
	.reg .b64 	%rd<3>;

	mov.u64 	%rd1, $str;
	cvta.global.u64 	%rd2, %rd1;
	{ // callseq 0, 0
	.param .b64 param0;
	st.param.b64 	[param0], %rd2;
	.param .b64 param1;
	st.param.b64 	[param1], 0;
	.param .b32 retval0;
	call.uni (retval0), 
	vprintf, 
	(
	param0, 
	param1
	);
	ld.param.b32 	%r1, [retval0];
	} // callseq 0
	ret;

}


// ===== COMPILED SASS (sm_100) =====

	.target	sm_100

	.elftype	@"ET_EXEC"


//--------------------- .note.nv.tkinfo           --------------------------
	.section	.note.nv.tkinfo,"",@"SHT_NOTE"
	.sectionflags	@"SHF_NOTE_NV_TKINFO"
	.tkinfo
        /*0018*/ 	.word	0x00000002
        /*0030*/ 	.string	""
        /*0030*/ 	.string	"ptxas"
        /*0030*/ 	.string	"Cuda compilation tools, release 13.0, V13.0.88"
        /*0030*/ 	.string	"Build cuda_13.0.r13.0/compiler.36424714_0"
        /*0030*/ 	.string	"-arch sm_100 -m 64 "



//--------------------- .note.nv.cuinfo           --------------------------
	.section	.note.nv.cuinfo,"",@"SHT_NOTE"
	.sectionflags	@"SHF_NOTE_NV_CUINFO"
        /*0018*/ 	.short	0x0002
        /*001a*/ 	.short	0x0064
        /*001c*/ 	.short	0x0082
	.zero		2


//--------------------- .nv.info                  --------------------------
	.section	.nv.info,"",@"SHT_CUDA_INFO"
	.align	4


	//----- nvinfo : EIATTR_REGCOUNT
	.align		4
        /*0000*/ 	.byte	0x04, 0x2f
        /*0002*/ 	.short	(.L_2 - .L_1)
	.align		4
.L_1:
        /*0004*/ 	.word	index@(_Z12HelloFromGPUv)
        /*0008*/ 	.word	0x00000018


	//----- nvinfo : EIATTR_FRAME_SIZE
	.align		4
.L_2:
        /*000c*/ 	.byte	0x04, 0x11
        /*000e*/ 	.short	(.L_4 - .L_3)
	.align		4
.L_3:
        /*0010*/ 	.word	index@(_Z12HelloFromGPUv)
        /*0014*/ 	.word	0x00000000


	//----- nvinfo : EIATTR_MIN_STACK_SIZE
	.align		4
.L_4:
        /*0018*/ 	.byte	0x04, 0x12
        /*001a*/ 	.short	(.L_6 - .L_5)
	.align		4
.L_5:
        /*001c*/ 	.word	index@(_Z12HelloFromGPUv)
        /*0020*/ 	.word	0x00000000
.L_6:


//--------------------- .nv.compat                --------------------------
	.section	.nv.compat,"",@"SHT_CUDA_COMPAT_INFO"
	.align	4
        /*0000*/ 	.byte	0x02, 0x09, 0x00, 0x00, 0x02, 0x02, 0x01, 0x00, 0x02, 0x05, 0x05, 0x00, 0x03, 0x07, 0x01, 0x01
        /*0010*/ 	.byte	0x02, 0x03, 0x00, 0x00, 0x02, 0x06, 0x01, 0x00, 0x04, 0x0b, 0x08, 0x00, 0x09, 0x00, 0x00, 0x00
        /*0020*/ 	.byte	0x00, 0x00, 0x00, 0x00


//--------------------- .nv.info._Z12HelloFromGPUv --------------------------
	.section	.nv.info._Z12HelloFromGPUv,"",@"SHT_CUDA_INFO"
	.sectionflags	@""
	.align	4


	//----- nvinfo : EIATTR_CUDA_API_VERSION
	.align		4
        /*0000*/ 	.byte	0x04, 0x37
        /*0002*/ 	.short	(.L_8 - .L_7)
.L_7:
        /*0004*/ 	.word	0x00000082


	//----- nvinfo : EIATTR_SPARSE_MMA_MASK
	.align		4
.L_8:
        /*0008*/ 	.byte	0x03, 0x50
        /*000a*/ 	.short	0x0000


	//----- nvinfo : EIATTR_MAXREG_COUNT
	.align		4
        /*000c*/ 	.byte	0x03, 0x1b
        /*000e*/ 	.short	0x00ff


	//----- nvinfo : EIATTR_EXTERNS
	.align		4
        /*0010*/ 	.byte	0x04, 0x0f
        /*0012*/ 	.short	(.L_10 - .L_9)


	//   ....[0]....
	.align		4
.L_9:
        /*0014*/ 	.word	index@(vprintf)


	//----- nvinfo : EIATTR_MERCURY_ISA_VERSION
	.align		4
.L_10:
        /*0018*/ 	.byte	0x03, 0x5f
        /*001a*/ 	.short	0x0101


	//----- nvinfo : EIATTR_VRC_CTA_INIT_COUNT
	.align		4
        /*001c*/ 	.byte	0x02, 0x4a
	.zero		1
	.zero		1


	//----- nvinfo : EIATTR_SYSCALL_OFFSETS
	.align		4
        /*0020*/ 	.byte	0x04, 0x46
        /*0022*/ 	.short	(.L_12 - .L_11)


	//   ....[0]....
.L_11:
        /*0024*/ 	.word	0x00000080


	//----- nvinfo : EIATTR_EXIT_INSTR_OFFSETS
	.align		4
.L_12:
        /*0028*/ 	.byte	0x04, 0x1c
        /*002a*/ 	.short	(.L_14 - .L_13)


	//   ....[0]....
.L_13:
        /*002c*/ 	.word	0x00000090


	//----- nvinfo : EIATTR_SW_WAR
	.align		4
.L_14:
        /*0030*/ 	.byte	0x04, 0x36
        /*0032*/ 	.short	(.L_16 - .L_15)
.L_15:
        /*0034*/ 	.word	0x00000008
.L_16:


//--------------------- .nv.callgraph             --------------------------
	.section	.nv.callgraph,"",@"SHT_CUDA_CALLGRAPH"
	.align	4
	.sectionentsize	8
	.align		4
        /*0000*/ 	.word	0x00000000
	.align		4
        /*0004*/ 	.word	0xffffffff
	.align		4
        /*0008*/ 	.word	index@(_Z12HelloFromGPUv)
	.align		4
        /*000c*/ 	.word	index@(vprintf)
	.align		4
        /*0010*/ 	.word	0x00000000
	.align		4
        /*0014*/ 	.word	0xfffffffe
	.align		4
        /*0018*/ 	.word	0x00000000
	.align		4
        /*001c*/ 	.word	0xfffffffd
	.align		4
        /*0020*/ 	.word	0x00000000
	.align		4
        /*0024*/ 	.word	0xfffffffc


//--------------------- .nv.constant4             --------------------------
	.section	.nv.constant4,"a",@progbits
	.align	8
	.align		8
.nv.constant4:
        /*0000*/ 	.dword	vprintf
	.align		8
        /*0008*/ 	.dword	$str


//--------------------- .text._Z12HelloFromGPUv   --------------------------
	.section	.text._Z12HelloFromGPUv,"ax",@progbits
	.align	128
        .global         _Z12HelloFromGPUv
        .type           _Z12HelloFromGPUv,@function
        .size           _Z12HelloFromGPUv,(.L_x_2 - _Z12HelloFromGPUv)
        .other          _Z12HelloFromGPUv,@"STO_CUDA_ENTRY STV_DEFAULT"
_Z12HelloFromGPUv:
.text._Z12HelloFromGPUv:
[----:B------:R-:W0:Y:S01]  /*0000*/  LDC R1, c[0x0][0x37c] ;  /* 0x0000df00ff017b82 */ /* 0x000e220000000800 */
[----:B------:R-:W-:Y:S01]  /*0010*/  MOV R0, 0x0 ;  /* 0x0000000000007802 */ /* 0x000fe20000000f00 */
[----:B------:R-:W1:Y:S01]  /*0020*/  LDCU.64 UR4, c[0x4][0x8] ;  /* 0x01000100ff0477ac */ /* 0x000e620008000a00 */
[----:B------:R-:W-:-:S05]  /*0030*/  CS2R R6, SRZ ;  /* 0x0000000000067805 */ /* 0x000fca000001ff00 */
[----:B------:R2:W3:Y:S01]  /*0040*/  LDC.64 R2, c[0x4][R0] ;  /* 0x0100000000027b82 */ /* 0x0004e20000000a00 */
[----:B-1----:R-:W-:Y:S02]  /*0050*/  IMAD.U32 R4, RZ, RZ, UR4 ;  /* 0x00000004ff047e24 */ /* 0x002fe4000f8e00ff */
[----:B--2---:R-:W-:-:S07]  /*0060*/  IMAD.U32 R5, RZ, RZ, UR5 ;  /* 0x00000005ff057e24 */ /* 0x004fce000f8e00ff */
[----:B------:R-:W-:-:S07]  /*0070*/  LEPC R20, `(.L_x_0) ;  /* 0x000000001014794e */ /* 0x000fce0000000000 */
[----:B0--3--:R-:W-:Y:S05]  /*0080*/  CALL.ABS.NOINC R2 ;  /* 0x0000000002007343 */ /* 0x009fea0003c00000 */
.L_x_0:
[----:B------:R-:W-:Y:S05]  /*0090*/  EXIT ;  /* 0x000000000000794d */ /* 0x000fea0003800000 */
.L_x_1:
[----:B------:R-:W-:-:S00]  /*00a0*/  BRA `(.L_x_1) ;  /* 0xfffffffc00fc7947 */ /* 0x000fc0000383ffff */
[----:B------:R-:W-:-:S00]  /*00b0*/  NOP ;  /* 0x0000000000007918 */ /* 0x000fc00000000000 */
        /* <DEDUP_REMOVED lines=12> */
.L_x_2:


//--------------------- .nv.global.init           --------------------------
	.section	.nv.global.init,"aw",@progbits
.nv.global.init:
	.type		$str,@object
	.size		$str,(.L_0 - $str)
$str:
        /*0000*/ 	.byte	0x48, 0x65, 0x6c, 0x6c, 0x6f, 0x20, 0x77, 0x6f, 0x72, 0x6c, 0x64, 0x20, 0x66, 0x72, 0x6f, 0x6d
        /*0010*/ 	.byte	0x20, 0x47, 0x50, 0x55, 0x21, 0x0a, 0x00
.L_0:


//--------------------- .nv.shared.reserved.0     --------------------------
	.section	.nv.shared.reserved.0,"aw",@nobits
	.weak		__nv_reservedSMEM_offset_0_alias
	.size		__nv_reservedSMEM_offset_0_alias, 0, 64
	.other		__nv_reservedSMEM_offset_0_alias,@"STO_CUDA_RESERVED_SHARED STV_DEFAULT"
__nv_reservedSMEM_offset_0_alias:
	.zero		0
	.zero		64


//--------------------- .nv.constant0._Z12HelloFromGPUv --------------------------
	.section	.nv.constant0._Z12HelloFromGPUv,"a",@progbits
	.sectionflags	@""
	.align	4
.nv.constant0._Z12HelloFromGPUv:
	.zero		896


//--------------------- SYMBOLS --------------------------

	.type		.nv.reservedSmem.offset0,@object
	.size		.nv.reservedSmem.offset0,0x4
	.type		vprintf,@function
